//
// Generated by NVIDIA NVVM Compiler
//
// Compiler Build ID: CL-36424714
// Cuda compilation tools, release 13.0, V13.0.88
// Based on NVVM 20.0.0
//

.version 9.0
.target sm_100
.address_size 64

	// .globl	_Z8multiplyPfS_S_
// _ZZ8multiplyPfS_S_E1M has been demoted
// _ZZ8multiplyPfS_S_E1N has been demoted

.visible .entry _Z8multiplyPfS_S_(
	.param .u64 .ptr .align 1 _Z8multiplyPfS_S__param_0,
	.param .u64 .ptr .align 1 _Z8multiplyPfS_S__param_1,
	.param .u64 .ptr .align 1 _Z8multiplyPfS_S__param_2
)
{
	.reg .pred 	%p<2>;
	.reg .b32 	%r<23>;
	.reg .b32 	%f<134>;
	.reg .b64 	%rd<24>;
	// demoted variable
	.shared .align 4 .b8 _ZZ8multiplyPfS_S_E1M[4096];
	// demoted variable
	.shared .align 4 .b8 _ZZ8multiplyPfS_S_E1N[4096];
	ld.param.u64 	%rd9, [_Z8multiplyPfS_S__param_0];
	ld.param.u64 	%rd10, [_Z8multiplyPfS_S__param_1];
	ld.param.u64 	%rd8, [_Z8multiplyPfS_S__param_2];
	cvta.to.global.u64 	%rd11, %rd10;
	cvta.to.global.u64 	%rd12, %rd9;
	mov.u32 	%r10, %tid.y;
	mov.u32 	%r11, %tid.x;
	mov.u32 	%r12, %ctaid.y;
	shl.b32 	%r1, %r12, 15;
	mov.u32 	%r13, %ctaid.x;
	shl.b32 	%r2, %r13, 5;
	shl.b32 	%r14, %r10, 10;
	or.b32  	%r15, %r14, %r11;
	cvt.u64.u32 	%rd1, %r15;
	add.s32 	%r16, %r15, %r1;
	shl.b32 	%r17, %r10, 7;
	mov.u32 	%r18, _ZZ8multiplyPfS_S_E1M;
	add.s32 	%r3, %r18, %r17;
	shl.b32 	%r19, %r11, 2;
	add.s32 	%r4, %r3, %r19;
	mov.u32 	%r20, _ZZ8multiplyPfS_S_E1N;
	add.s32 	%r6, %r20, %r19;
	add.s32 	%r5, %r6, %r17;
	mul.wide.u32 	%rd13, %r16, 4;
	add.s64 	%rd23, %rd12, %rd13;
	cvt.u64.u32 	%rd14, %r2;
	add.s64 	%rd15, %rd14, %rd1;
	shl.b64 	%rd16, %rd15, 2;
	add.s64 	%rd22, %rd11, %rd16;
	mov.f32 	%f133, 0f00000000;
	mov.b32 	%r22, 0;
$L__BB0_1:
	ld.global.f32 	%f4, [%rd23];
	st.shared.f32 	[%r4], %f4;
	ld.global.f32 	%f5, [%rd22];
	st.shared.f32 	[%r5], %f5;
	bar.sync 	0;
	ld.shared.f32 	%f6, [%r3];
	ld.shared.f32 	%f7, [%r6];
	add.f32 	%f8, %f6, %f7;
	add.f32 	%f9, %f133, %f8;
	ld.shared.f32 	%f10, [%r3+4];
	ld.shared.f32 	%f11, [%r6+128];
	add.f32 	%f12, %f10, %f11;
	add.f32 	%f13, %f9, %f12;
	ld.shared.f32 	%f14, [%r3+8];
	ld.shared.f32 	%f15, [%r6+256];
	add.f32 	%f16, %f14, %f15;
	add.f32 	%f17, %f13, %f16;
	ld.shared.f32 	%f18, [%r3+12];
	ld.shared.f32 	%f19, [%r6+384];
	add.f32 	%f20, %f18, %f19;
	add.f32 	%f21, %f17, %f20;
	ld.shared.f32 	%f22, [%r3+16];
	ld.shared.f32 	%f23, [%r6+512];
	add.f32 	%f24, %f22, %f23;
	add.f32 	%f25, %f21, %f24;
	ld.shared.f32 	%f26, [%r3+20];
	ld.shared.f32 	%f27, [%r6+640];
	add.f32 	%f28, %f26, %f27;
	add.f32 	%f29, %f25, %f28;
	ld.shared.f32 	%f30, [%r3+24];
	ld.shared.f32 	%f31, [%r6+768];
	add.f32 	%f32, %f30, %f31;
	add.f32 	%f33, %f29, %f32;
	ld.shared.f32 	%f34, [%r3+28];
	ld.shared.f32 	%f35, [%r6+896];
	add.f32 	%f36, %f34, %f35;
	add.f32 	%f37, %f33, %f36;
	ld.shared.f32 	%f38, [%r3+32];
	ld.shared.f32 	%f39, [%r6+1024];
	add.f32 	%f40, %f38, %f39;
	add.f32 	%f41, %f37, %f40;
	ld.shared.f32 	%f42, [%r3+36];
	ld.shared.f32 	%f43, [%r6+1152];
	add.f32 	%f44, %f42, %f43;
	add.f32 	%f45, %f41, %f44;
	ld.shared.f32 	%f46, [%r3+40];
	ld.shared.f32 	%f47, [%r6+1280];
	add.f32 	%f48, %f46, %f47;
	add.f32 	%f49, %f45, %f48;
	ld.shared.f32 	%f50, [%r3+44];
	ld.shared.f32 	%f51, [%r6+1408];
	add.f32 	%f52, %f50, %f51;
	add.f32 	%f53, %f49, %f52;
	ld.shared.f32 	%f54, [%r3+48];
	ld.shared.f32 	%f55, [%r6+1536];
	add.f32 	%f56, %f54, %f55;
	add.f32 	%f57, %f53, %f56;
	ld.shared.f32 	%f58, [%r3+52];
	ld.shared.f32 	%f59, [%r6+1664];
	add.f32 	%f60, %f58, %f59;
	add.f32 	%f61, %f57, %f60;
	ld.shared.f32 	%f62, [%r3+56];
	ld.shared.f32 	%f63, [%r6+1792];
	add.f32 	%f64, %f62, %f63;
	add.f32 	%f65, %f61, %f64;
	ld.shared.f32 	%f66, [%r3+60];
	ld.shared.f32 	%f67, [%r6+1920];
	add.f32 	%f68, %f66, %f67;
	add.f32 	%f69, %f65, %f68;
	ld.shared.f32 	%f70, [%r3+64];
	ld.shared.f32 	%f71, [%r6+2048];
	add.f32 	%f72, %f70, %f71;
	add.f32 	%f73, %f69, %f72;
	ld.shared.f32 	%f74, [%r3+68];
	ld.shared.f32 	%f75, [%r6+2176];
	add.f32 	%f76, %f74, %f75;
	add.f32 	%f77, %f73, %f76;
	ld.shared.f32 	%f78, [%r3+72];
	ld.shared.f32 	%f79, [%r6+2304];
	add.f32 	%f80, %f78, %f79;
	add.f32 	%f81, %f77, %f80;
	ld.shared.f32 	%f82, [%r3+76];
	ld.shared.f32 	%f83, [%r6+2432];
	add.f32 	%f84, %f82, %f83;
	add.f32 	%f85, %f81, %f84;
	ld.shared.f32 	%f86, [%r3+80];
	ld.shared.f32 	%f87, [%r6+2560];
	add.f32 	%f88, %f86, %f87;
	add.f32 	%f89, %f85, %f88;
	ld.shared.f32 	%f90, [%r3+84];
	ld.shared.f32 	%f91, [%r6+2688];
	add.f32 	%f92, %f90, %f91;
	add.f32 	%f93, %f89, %f92;
	ld.shared.f32 	%f94, [%r3+88];
	ld.shared.f32 	%f95, [%r6+2816];
	add.f32 	%f96, %f94, %f95;
	add.f32 	%f97, %f93, %f96;
	ld.shared.f32 	%f98, [%r3+92];
	ld.shared.f32 	%f99, [%r6+2944];
	add.f32 	%f100, %f98, %f99;
	add.f32 	%f101, %f97, %f100;
	ld.shared.f32 	%f102, [%r3+96];
	ld.shared.f32 	%f103, [%r6+3072];
	add.f32 	%f104, %f102, %f103;
	add.f32 	%f105, %f101, %f104;
	ld.shared.f32 	%f106, [%r3+100];
	ld.shared.f32 	%f107, [%r6+3200];
	add.f32 	%f108, %f106, %f107;
	add.f32 	%f109, %f105, %f108;
	ld.shared.f32 	%f110, [%r3+104];
	ld.shared.f32 	%f111, [%r6+3328];
	add.f32 	%f112, %f110, %f111;
	add.f32 	%f113, %f109, %f112;
	ld.shared.f32 	%f114, [%r3+108];
	ld.shared.f32 	%f115, [%r6+3456];
	add.f32 	%f116, %f114, %f115;
	add.f32 	%f117, %f113, %f116;
	ld.shared.f32 	%f118, [%r3+112];
	ld.shared.f32 	%f119, [%r6+3584];
	add.f32 	%f120, %f118, %f119;
	add.f32 	%f121, %f117, %f120;
	ld.shared.f32 	%f122, [%r3+116];
	ld.shared.f32 	%f123, [%r6+3712];
	add.f32 	%f124, %f122, %f123;
	add.f32 	%f125, %f121, %f124;
	ld.shared.f32 	%f126, [%r3+120];
	ld.shared.f32 	%f127, [%r6+3840];
	add.f32 	%f128, %f126, %f127;
	add.f32 	%f129, %f125, %f128;
	ld.shared.f32 	%f130, [%r3+124];
	ld.shared.f32 	%f131, [%r6+3968];
	add.f32 	%f132, %f130, %f131;
	add.f32 	%f133, %f129, %f132;
	bar.sync 	0;
	add.s32 	%r22, %r22, 1;
	add.s64 	%rd23, %rd23, 128;
	add.s64 	%rd22, %rd22, 131072;
	setp.ne.s32 	%p1, %r22, 32;
	@%p1 bra 	$L__BB0_1;
	cvta.to.global.u64 	%rd17, %rd8;
	add.s32 	%r21, %r1, %r2;
	cvt.u64.u32 	%rd18, %r21;
	add.s64 	%rd19, %rd18, %rd1;
	shl.b64 	%rd20, %rd19, 2;
	add.s64 	%rd21, %rd17, %rd20;
	st.global.f32 	[%rd21], %f133;
	ret;

}


// ===== COMPILED SASS (sm_100) =====

	.target	sm_100

	.elftype	@"ET_EXEC"


//--------------------- .note.nv.tkinfo           --------------------------
	.section	.note.nv.tkinfo,"",@"SHT_NOTE"
	.sectionflags	@"SHF_NOTE_NV_TKINFO"
	.tkinfo
        /*0018*/ 	.word	0x00000002
        /*0030*/ 	.string	""
        /*0030*/ 	.string	"ptxas"
        /*0030*/ 	.string	"Cuda compilation tools, release 13.0, V13.0.88"
        /*0030*/ 	.string	"Build cuda_13.0.r13.0/compiler.36424714_0"
        /*0030*/ 	.string	"-arch sm_100 -m 64 "



//--------------------- .note.nv.cuinfo           --------------------------
	.section	.note.nv.cuinfo,"",@"SHT_NOTE"
	.sectionflags	@"SHF_NOTE_NV_CUINFO"
        /*0018*/ 	.short	0x0002
        /*001a*/ 	.short	0x0064
        /*001c*/ 	.short	0x0082
	.zero		2


//--------------------- .nv.info                  --------------------------
	.section	.nv.info,"",@"SHT_CUDA_INFO"
	.align	4


	//----- nvinfo : EIATTR_REGCOUNT
	.align		4
        /*0000*/ 	.byte	0x04, 0x2f
        /*0002*/ 	.short	(.L_1 - .L_0)
	.align		4
.L_0:
        /*0004*/ 	.word	index@(_Z8multiplyPfS_S_)
        /*0008*/ 	.word	0x00000020


	//----- nvinfo : EIATTR_FRAME_SIZE
	.align		4
.L_1:
        /*000c*/ 	.byte	0x04, 0x11
        /*000e*/ 	.short	(.L_3 - .L_2)
	.align		4
.L_2:
        /*0010*/ 	.word	index@(_Z8multiplyPfS_S_)
        /*0014*/ 	.word	0x00000000


	//----- nvinfo : EIATTR_MIN_STACK_SIZE
	.align		4
.L_3:
        /*0018*/ 	.byte	0x04, 0x12
        /*001a*/ 	.short	(.L_5 - .L_4)
	.align		4
.L_4:
        /*001c*/ 	.word	index@(_Z8multiplyPfS_S_)
        /*0020*/ 	.word	0x00000000
.L_5:


//--------------------- .nv.compat                --------------------------
	.section	.nv.compat,"",@"SHT_CUDA_COMPAT_INFO"
	.align	4
        /*0000*/ 	.byte	0x02, 0x09, 0x00, 0x00, 0x02, 0x02, 0x01, 0x00, 0x02, 0x05, 0x05, 0x00, 0x03, 0x07, 0x01, 0x01
        /*0010*/ 	.byte	0x02, 0x03, 0x00, 0x00, 0x02, 0x06, 0x01, 0x00, 0x04, 0x0b, 0x08, 0x00, 0x09, 0x00, 0x00, 0x00
        /*0020*/ 	.byte	0x00, 0x00, 0x00, 0x00


//--------------------- .nv.info._Z8multiplyPfS_S_ --------------------------
	.section	.nv.info._Z8multiplyPfS_S_,"",@"SHT_CUDA_INFO"
	.sectionflags	@""
	.align	4


	//----- nvinfo : EIATTR_CUDA_API_VERSION
	.align		4
        /*0000*/ 	.byte	0x04, 0x37
        /*0002*/ 	.short	(.L_7 - .L_6)
.L_6:
        /*0004*/ 	.word	0x00000082


	//----- nvinfo : EIATTR_KPARAM_INFO
	.align		4
.L_7:
        /*0008*/ 	.byte	0x04, 0x17
        /*000a*/ 	.short	(.L_9 - .L_8)
.L_8:
        /*000c*/ 	.word	0x00000000
        /*0010*/ 	.short	0x0002
        /*0012*/ 	.short	0x0010
        /*0014*/ 	.byte	0x00, 0xf5, 0x21, 0x00


	//----- nvinfo : EIATTR_KPARAM_INFO
	.align		4
.L_9:
        /*0018*/ 	.byte	0x04, 0x17
        /*001a*/ 	.short	(.L_11 - .L_10)
.L_10:
        /*001c*/ 	.word	0x00000000
        /*0020*/ 	.short	0x0001
        /*0022*/ 	.short	0x0008
        /*0024*/ 	.byte	0x00, 0xf5, 0x21, 0x00


	//----- nvinfo : EIATTR_KPARAM_INFO
	.align		4
.L_11:
        /*0028*/ 	.byte	0x04, 0x17
        /*002a*/ 	.short	(.L_13 - .L_12)
.L_12:
        /*002c*/ 	.word	0x00000000
        /*0030*/ 	.short	0x0000
        /*0032*/ 	.short	0x0000
        /*0034*/ 	.byte	0x00, 0xf5, 0x21, 0x00


	//----- nvinfo : EIATTR_SPARSE_MMA_MASK
	.align		4
.L_13:
        /*0038*/ 	.byte	0x03, 0x50
        /*003a*/ 	.short	0x0000


	//----- nvinfo : EIATTR_MAXREG_COUNT
	.align		4
        /*003c*/ 	.byte	0x03, 0x1b
        /*003e*/ 	.short	0x00ff


	//----- nvinfo : EIATTR_NUM_BARRIERS
	.align		4
        /*0040*/ 	.byte	0x02, 0x4c
        /*0042*/ 	.byte	0x01
	.zero		1


	//----- nvinfo : EIATTR_MERCURY_ISA_VERSION
	.align		4
        /*0044*/ 	.byte	0x03, 0x5f
        /*0046*/ 	.short	0x0101


	//----- nvinfo : EIATTR_VRC_CTA_INIT_COUNT
	.align		4
        /*0048*/ 	.byte	0x02, 0x4a
	.zero		1
	.zero		1


	//----- nvinfo : EIATTR_EXIT_INSTR_OFFSETS
	.align		4
        /*004c*/ 	.byte	0x04, 0x1c
        /*004e*/ 	.short	(.L_15 - .L_14)


	//   ....[0]....
.L_14:
        /*0050*/ 	.word	0x000009a0


	//----- nvinfo : EIATTR_CBANK_PARAM_SIZE
	.align		4
.L_15:
        /*0054*/ 	.byte	0x03, 0x19
        /*0056*/ 	.short	0x0018


	//----- nvinfo : EIATTR_PARAM_CBANK
	.align		4
        /*0058*/ 	.byte	0x04, 0x0a
        /*005a*/ 	.short	(.L_17 - .L_16)
	.align		4
.L_16:
        /*005c*/ 	.word	index@(.nv.constant0._Z8multiplyPfS_S_)
        /*0060*/ 	.short	0x0380
        /*0062*/ 	.short	0x0018


	//----- nvinfo : EIATTR_SW_WAR
	.align		4
.L_17:
        /*0064*/ 	.byte	0x04, 0x36
        /*0066*/ 	.short	(.L_19 - .L_18)
.L_18:
        /*0068*/ 	.word	0x00000008
.L_19:


//--------------------- .nv.callgraph             --------------------------
	.section	.nv.callgraph,"",@"SHT_CUDA_CALLGRAPH"
	.align	4
	.sectionentsize	8
	.align		4
        /*0000*/ 	.word	0x00000000
	.align		4
        /*0004*/ 	.word	0xffffffff
	.align		4
        /*0008*/ 	.word	0x00000000
	.align		4
        /*000c*/ 	.word	0xfffffffe
	.align		4
        /*0010*/ 	.word	0x00000000
	.align		4
        /*0014*/ 	.word	0xfffffffd
	.align		4
        /*0018*/ 	.word	0x00000000
	.align		4
        /*001c*/ 	.word	0xfffffffc


//--------------------- .text._Z8multiplyPfS_S_   --------------------------
	.section	.text._Z8multiplyPfS_S_,"ax",@progbits
	.align	128
        .global         _Z8multiplyPfS_S_
        .type           _Z8multiplyPfS_S_,@function
        .size           _Z8multiplyPfS_S_,(.L_x_2 - _Z8multiplyPfS_S_)
        .other          _Z8multiplyPfS_S_,@"STO_CUDA_ENTRY STV_DEFAULT"
_Z8multiplyPfS_S_:
.text._Z8multiplyPfS_S_:
[----:B------:R-:W-:Y:S01]  /*0000*/  LDC R1, c[0x0][0x37c] ;  /* 0x0000df00ff017b82 */ /* 0x000fe20000000800 */
[----:B------:R-:W0:Y:S07]  /*0010*/  S2R R6, SR_TID.Y ;  /* 0x0000000000067919 */ /* 0x000e2e0000002200 */
[----:B------:R-:W1:Y:S01]  /*0020*/  S2UR UR6, SR_CgaCtaId ;  /* 0x00000000000679c3 */ /* 0x000e620000008800 */
[----:B------:R-:W2:Y:S01]  /*0030*/  LDCU.64 UR10, c[0x0][0x388] ;  /* 0x00007100ff0a77ac */ /* 0x000ea20008000a00 */
[----:B------:R-:W-:Y:S01]  /*0040*/  HFMA2 R21, -RZ, RZ, 0, 0 ;  /* 0x00000000ff157431 */ /* 0x000fe200000001ff */
[----:B------:R-:W3:Y:S01]  /*0050*/  S2R R18, SR_CTAID.X ;  /* 0x0000000000127919 */ /* 0x000ee20000002500 */
[----:B------:R-:W-:Y:S01]  /*0060*/  UMOV UR4, 0x400 ;  /* 0x0000040000047882 */ /* 0x000fe20000000000 */
[----:B------:R-:W4:Y:S01]  /*0070*/  LDCU.64 UR8, c[0x0][0x358] ;  /* 0x00006b00ff0877ac */ /* 0x000f220008000a00 */
[----:B------:R-:W5:Y:S02]  /*0080*/  S2R R16, SR_TID.X ;  /* 0x0000000000107919 */ /* 0x000f640000002100 */
[----:B------:R-:W4:Y:S01]  /*0090*/  LDC.64 R4, c[0x0][0x380] ;  /* 0x0000e000ff047b82 */ /* 0x000f220000000a00 */
[----:B------:R-:W-:Y:S01]  /*00a0*/  UIADD3 UR5, UPT, UPT, UR4, 0x1000, URZ ;  /* 0x0000100004057890 */ /* 0x000fe2000fffe0ff */
[----:B------:R-:W2:Y:S01]  /*00b0*/  S2R R2, SR_CTAID.Y ;  /* 0x0000000000027919 */ /* 0x000ea20000002600 */
[----:B-1----:R-:W-:-:S02]  /*00c0*/  ULEA UR4, UR6, UR4, 0x18 ;  /* 0x0000000406047291 */ /* 0x002fc4000f8ec0ff */
[----:B------:R-:W-:Y:S01]  /*00d0*/  ULEA UR5, UR6, UR5, 0x18 ;  /* 0x0000000506057291 */ /* 0x000fe2000f8ec0ff */
[----:B0-----:R-:W-:-:S03]  /*00e0*/  SHF.L.U32 R19, R6, 0xa, RZ ;  /* 0x0000000a06137819 */ /* 0x001fc600000006ff */
[----:B------:R-:W-:Y:S01]  /*00f0*/  LEA R17, R6, UR4, 0x7 ;  /* 0x0000000406117c11 */ /* 0x000fe2000f8e38ff */
[----:B------:R-:W-:Y:S01]  /*0100*/  UMOV UR4, URZ ;  /* 0x000000ff00047c82 */ /* 0x000fe20008000000 */
[----:B---3--:R-:W-:Y:S02]  /*0110*/  SHF.L.U32 R18, R18, 0x5, RZ ;  /* 0x0000000512127819 */ /* 0x008fe400000006ff */
[----:B-----5:R-:W-:-:S04]  /*0120*/  LOP3.LUT R19, R19, R16, RZ, 0xfc, !PT ;  /* 0x0000001013137212 */ /* 0x020fc800078efcff */
[-C--:B------:R-:W-:Y:S02]  /*0130*/  IADD3 R7, P0, PT, R18, R19.reuse, RZ ;  /* 0x0000001312077210 */ /* 0x080fe40007f1e0ff */
[----:B--2---:R-:W-:Y:S02]  /*0140*/  LEA R3, R2, R19, 0xf ;  /* 0x0000001302037211 */ /* 0x004fe400078e78ff */
[----:B------:R-:W-:Y:S02]  /*0150*/  IADD3.X R8, PT, PT, RZ, RZ, RZ, P0, !PT ;  /* 0x000000ffff087210 */ /* 0x000fe400007fe4ff */
[----:B------:R-:W-:Y:S01]  /*0160*/  LEA R0, P0, R7, UR10, 0x2 ;  /* 0x0000000a07007c11 */ /* 0x000fe2000f8010ff */
[----:B----4-:R-:W-:-:S03]  /*0170*/  IMAD.WIDE.U32 R4, R3, 0x4, R4 ;  /* 0x0000000403047825 */ /* 0x010fc600078e0004 */
[----:B------:R-:W-:Y:S02]  /*0180*/  LEA.HI.X R3, R7, UR11, R8, 0x2, P0 ;  /* 0x0000000b07037c11 */ /* 0x000fe400080f1408 */
[C---:B------:R-:W-:Y:S02]  /*0190*/  LEA R7, R16.reuse, UR5, 0x2 ;  /* 0x0000000510077c11 */ /* 0x040fe4000f8e10ff */
[----:B------:R-:W-:Y:S02]  /*01a0*/  LEA R16, R16, R17, 0x2 ;  /* 0x0000001110107211 */ /* 0x000fe400078e10ff */
[----:B------:R-:W-:-:S07]  /*01b0*/  LEA R6, R6, R7, 0x7 ;  /* 0x0000000706067211 */ /* 0x000fce00078e38ff */
.L_x_0:
[----:B------:R-:W-:Y:S01]  /*01c0*/  MOV R23, R3 ;  /* 0x0000000300177202 */ /* 0x000fe20000000f00 */
[----:B------:R-:W2:Y:S01]  /*01d0*/  LDG.E R29, desc[UR8][R4.64] ;  /* 0x00000008041d7981 */ /* 0x000ea2000c1e1900 */
[----:B------:R-:W-:-:S05]  /*01e0*/  MOV R22, R0 ;  /* 0x0000000000167202 */ /* 0x000fca0000000f00 */
[----:B------:R-:W3:Y:S01]  /*01f0*/  LDG.E R23, desc[UR8][R22.64] ;  /* 0x0000000816177981 */ /* 0x000ee2000c1e1900 */
[----:B------:R-:W-:-:S04]  /*0200*/  UIADD3 UR4, UPT, UPT, UR4, 0x1, URZ ;  /* 0x0000000104047890 */ /* 0x000fc8000fffe0ff */
[----:B------:R-:W-:Y:S01]  /*0210*/  UISETP.NE.AND UP0, UPT, UR4, 0x20, UPT ;  /* 0x000000200400788c */ /* 0x000fe2000bf05270 */
[----:B--2---:R-:W-:Y:S04]  /*0220*/  STS [R16], R29 ;  /* 0x0000001d10007388 */ /* 0x004fe80000000800 */
[----:B---3--:R-:W-:Y:S01]  /*0230*/  STS [R6], R23 ;  /* 0x0000001706007388 */ /* 0x008fe20000000800 */
[----:B------:R-:W-:Y:S06]  /*0240*/  BAR.SYNC.DEFER_BLOCKING 0x0 ;  /* 0x0000000000007b1d */ /* 0x000fec0000010000 */
[----:B------:R-:W-:Y:S04]  /*0250*/  LDS R20, [R7] ;  /* 0x0000000007147984 */ /* 0x000fe80000000800 */
[----:B------:R-:W0:Y:S04]  /*0260*/  LDS.128 R12, [R17] ;  /* 0x00000000110c7984 */ /* 0x000e280000000c00 */
[----:B------:R-:W1:Y:S04]  /*0270*/  LDS R24, [R7+0x80] ;  /* 0x0000800007187984 */ /* 0x000e680000000800 */
[----:B------:R-:W2:Y:S04]  /*0280*/  LDS R27, [R7+0x100] ;  /* 0x00010000071b7984 */ /* 0x000ea80000000800 */
[----:B------:R-:W3:Y:S04]  /*0290*/  LDS R26, [R7+0x180] ;  /* 0x00018000071a7984 */ /* 0x000ee80000000800 */
[----:B------:R-:W-:Y:S04]  /*02a0*/  LDS R25, [R7+0x200] ;  /* 0x0002000007197984 */ /* 0x000fe80000000800 */
[----:B------:R-:W4:Y:S04]  /*02b0*/  LDS.128 R8, [R17+0x10] ;  /* 0x0000100011087984 */ /* 0x000f280000000c00 */
[----:B------:R-:W-:Y:S04]  /*02c0*/  LDS R23, [R7+0x400] ;  /* 0x0004000007177984 */ /* 0x000fe80000000800 */
[----:B------:R-:W-:Y:S01]  /*02d0*/  LDS R22, [R7+0x480] ;  /* 0x0004800007167984 */ /* 0x000fe20000000800 */
[----:B0-----:R-:W-:-:S03]  /*02e0*/  FADD R12, R12, R20 ;  /* 0x000000140c0c7221 */ /* 0x001fc60000000000 */
[----:B------:R-:W0:Y:S01]  /*02f0*/  LDS R20, [R7+0x280] ;  /* 0x0002800007147984 */ /* 0x000e220000000800 */
[----:B------:R-:W-:-:S03]  /*0300*/  FADD R12, R12, R21 ;  /* 0x000000150c0c7221 */ /* 0x000fc60000000000 */
[----:B------:R-:W5:Y:S01]  /*0310*/  LDS R21, [R7+0x300] ;  /* 0x0003000007157984 */ /* 0x000f620000000800 */
[----:B-1----:R-:W-:-:S03]  /*0320*/  FADD R13, R24, R13 ;  /* 0x0000000d180d7221 */ /* 0x002fc60000000000 */
[----:B------:R-:W1:Y:S01]  /*0330*/  LDS R24, [R7+0x380] ;  /* 0x0003800007187984 */ /* 0x000e620000000800 */
[----:B------:R-:W-:Y:S01]  /*0340*/  FADD R12, R12, R13 ;  /* 0x0000000d0c0c7221 */ /* 0x000fe20000000000 */
[----:B--2---:R-:W-:Y:S01]  /*0350*/  FADD R27, R27, R14 ;  /* 0x0000000e1b1b7221 */ /* 0x004fe20000000000 */
[----:B---3--:R-:W-:-:S03]  /*0360*/  FADD R26, R26, R15 ;  /* 0x0000000f1a1a7221 */ /* 0x008fc60000000000 */
[----:B------:R-:W-:Y:S02]  /*0370*/  FADD R27, R12, R27 ;  /* 0x0000001b0c1b7221 */ /* 0x000fe40000000000 */
[----:B------:R-:W2:Y:S01]  /*0380*/  LDS.128 R12, [R17+0x20] ;  /* 0x00002000110c7984 */ /* 0x000ea20000000c00 */
[----:B----4-:R-:W-:Y:S01]  /*0390*/  FADD R25, R8, R25 ;  /* 0x0000001908197221 */ /* 0x010fe20000000000 */
[----:B------:R-:W-:-:S04]  /*03a0*/  FADD R26, R27, R26 ;  /* 0x0000001a1b1a7221 */ /* 0x000fc80000000000 */
[----:B------:R-:W-:Y:S02]  /*03b0*/  FADD R8, R26, R25 ;  /* 0x000000191a087221 */ /* 0x000fe40000000000 */
[----:B------:R-:W3:Y:S04]  /*03c0*/  LDS R25, [R7+0x500] ;  /* 0x0005000007197984 */ /* 0x000ee80000000800 */
[----:B------:R-:W4:Y:S01]  /*03d0*/  LDS R26, [R7+0x580] ;  /* 0x00058000071a7984 */ /* 0x000f220000000800 */
[----:B0-----:R-:W-:-:S04]  /*03e0*/  FADD R9, R20, R9 ;  /* 0x0000000914097221 */ /* 0x001fc80000000000 */
[----:B------:R-:W-:Y:S01]  /*03f0*/  FADD R8, R8, R9 ;  /* 0x0000000908087221 */ /* 0x000fe20000000000 */
[----:B-----5:R-:W-:Y:S01]  /*0400*/  FADD R21, R21, R10 ;  /* 0x0000000a15157221 */ /* 0x020fe20000000000 */
[----:B-1----:R-:W-:-:S03]  /*0410*/  FADD R27, R24, R11 ;  /* 0x0000000b181b7221 */ /* 0x002fc60000000000 */
[----:B------:R-:W-:Y:S01]  /*0420*/  FADD R20, R8, R21 ;  /* 0x0000001508147221 */ /* 0x000fe20000000000 */
[----:B------:R-:W-:Y:S04]  /*0430*/  LDS R24, [R7+0x780] ;  /* 0x0007800007187984 */ /* 0x000fe80000000800 */
[----:B------:R-:W-:Y:S04]  /*0440*/  LDS R21, [R7+0x600] ;  /* 0x0006000007157984 */ /* 0x000fe80000000800 */
[----:B------:R-:W0:Y:S01]  /*0450*/  LDS.128 R8, [R17+0x30] ;  /* 0x0000300011087984 */ /* 0x000e220000000c00 */
[----:B------:R-:W-:Y:S01]  /*0460*/  FADD R27, R20, R27 ;  /* 0x0000001b141b7221 */ /* 0x000fe20000000000 */
[----:B--2---:R-:W-:-:S02]  /*0470*/  FADD R12, R12, R23 ;  /* 0x000000170c0c7221 */ /* 0x004fc40000000000 */
[----:B------:R-:W1:Y:S01]  /*0480*/  LDS R20, [R7+0x680] ;  /* 0x0006800007147984 */ /* 0x000e620000000800 */
[----:B------:R-:W-:Y:S01]  /*0490*/  FADD R13, R22, R13 ;  /* 0x0000000d160d7221 */ /* 0x000fe20000000000 */
[----:B------:R-:W-:Y:S02]  /*04a0*/  FADD R12, R27, R12 ;  /* 0x0000000c1b0c7221 */ /* 0x000fe40000000000 */
[----:B------:R-:W2:Y:S01]  /*04b0*/  LDS R23, [R7+0x700] ;  /* 0x0007000007177984 */ /* 0x000ea20000000800 */
[----:B---3--:R-:W-:Y:S01]  /*04c0*/  FADD R25, R25, R14 ;  /* 0x0000000e19197221 */ /* 0x008fe20000000000 */
[----:B------:R-:W-:Y:S01]  /*04d0*/  FADD R12, R12, R13 ;  /* 0x0000000d0c0c7221 */ /* 0x000fe20000000000 */
[----:B----4-:R-:W-:Y:S02]  /*04e0*/  FADD R27, R26, R15 ;  /* 0x0000000f1a1b7221 */ /* 0x010fe40000000000 */
[----:B------:R-:W-:Y:S01]  /*04f0*/  LDS R26, [R7+0x980] ;  /* 0x00098000071a7984 */ /* 0x000fe20000000800 */
[----:B------:R-:W-:-:S03]  /*0500*/  FADD R22, R12, R25 ;  /* 0x000000190c167221 */ /* 0x000fc60000000000 */
[----:B------:R-:W-:Y:S04]  /*0510*/  LDS R25, [R7+0x800] ;  /* 0x0008000007197984 */ /* 0x000fe80000000800 */
[----:B------:R-:W3:Y:S01]  /*0520*/  LDS.128 R12, [R17+0x40] ;  /* 0x00004000110c7984 */ /* 0x000ee20000000c00 */
[----:B------:R-:W-:-:S03]  /*0530*/  FADD R27, R22, R27 ;  /* 0x0000001b161b7221 */ /* 0x000fc60000000000 */
[----:B------:R-:W4:Y:S01]  /*0540*/  LDS R22, [R7+0x880] ;  /* 0x0008800007167984 */ /* 0x000f220000000800 */
[----:B0-----:R-:W-:-:S03]  /*0550*/  FADD R8, R8, R21 ;  /* 0x0000001508087221 */ /* 0x001fc60000000000 */
[----:B------:R-:W0:Y:S01]  /*0560*/  LDS R21, [R7+0x900] ;  /* 0x0009000007157984 */ /* 0x000e220000000800 */
[----:B------:R-:W-:Y:S01]  /*0570*/  FADD R8, R27, R8 ;  /* 0x000000081b087221 */ /* 0x000fe20000000000 */
[----:B-1----:R-:W-:Y:S01]  /*0580*/  FADD R9, R20, R9 ;  /* 0x0000000914097221 */ /* 0x002fe20000000000 */
[----:B------:R-:W-:Y:S01]  /*0590*/  FADD R11, R24, R11 ;  /* 0x0000000b180b7221 */ /* 0x000fe20000000000 */
[----:B------:R-:W-:Y:S01]  /*05a0*/  LDS R20, [R7+0xa80] ;  /* 0x000a800007147984 */ /* 0x000fe20000000800 */
[----:B--2---:R-:W-:Y:S01]  /*05b0*/  FADD R23, R23, R10 ;  /* 0x0000000a17177221 */ /* 0x004fe20000000000 */
[----:B------:R-:W-:-:S04]  /*05c0*/  FADD R8, R8, R9 ;  /* 0x0000000908087221 */ /* 0x000fc80000000000 */
[----:B------:R-:W-:Y:S02]  /*05d0*/  FADD R8, R8, R23 ;  /* 0x0000001708087221 */ /* 0x000fe40000000000 */
[----:B------:R-:W-:Y:S02]  /*05e0*/  LDS R23, [R7+0xa00] ;  /* 0x000a000007177984 */ /* 0x000fe40000000800 */
[----:B------:R-:W-:Y:S02]  /*05f0*/  FADD R24, R8, R11 ;  /* 0x0000000b08187221 */ /* 0x000fe40000000000 */
[----:B------:R-:W1:Y:S01]  /*0600*/  LDS.128 R8, [R17+0x50] ;  /* 0x0000500011087984 */ /* 0x000e620000000c00 */
[----:B---3--:R-:W-:-:S04]  /*0610*/  FADD R25, R12, R25 ;  /* 0x000000190c197221 */ /* 0x008fc80000000000 */
[----:B------:R-:W-:Y:S02]  /*0620*/  FADD R24, R24, R25 ;  /* 0x0000001918187221 */ /* 0x000fe40000000000 */
[----:B------:R-:W2:Y:S01]  /*0630*/  LDS R25, [R7+0xb00] ;  /* 0x000b000007197984 */ /* 0x000ea20000000800 */
[----:B----4-:R-:W-:-:S03]  /*0640*/  FADD R13, R22, R13 ;  /* 0x0000000d160d7221 */ /* 0x010fc60000000000 */
[----:B------:R-:W3:Y:S01]  /*0650*/  LDS R22, [R7+0xb80] ;  /* 0x000b800007167984 */ /* 0x000ee20000000800 */
[----:B------:R-:W-:Y:S01]  /*0660*/  FADD R13, R24, R13 ;  /* 0x0000000d180d7221 */ /* 0x000fe20000000000 */
[----:B------:R-:W-:Y:S01]  /*0670*/  FADD R27, R26, R15 ;  /* 0x0000000f1a1b7221 */ /* 0x000fe20000000000 */
[----:B0-----:R-:W-:Y:S02]  /*0680*/  FADD R14, R21, R14 ;  /* 0x0000000e150e7221 */ /* 0x001fe40000000000 */
[----:B------:R-:W-:Y:S02]  /*0690*/  LDS R21, [R7+0xc00] ;  /* 0x000c000007157984 */ /* 0x000fe40000000800 */
[----:B------:R-:W-:Y:S02]  /*06a0*/  FADD R24, R13, R14 ;  /* 0x0000000e0d187221 */ /* 0x000fe40000000000 */
[----:B------:R-:W0:Y:S02]  /*06b0*/  LDS.128 R12, [R17+0x60] ;  /* 0x00006000110c7984 */ /* 0x000e240000000c00 */
[----:B------:R-:W-:Y:S01]  /*06c0*/  FADD R24, R24, R27 ;  /* 0x0000001b18187221 */ /* 0x000fe20000000000 */
[----:B-1----:R-:W-:Y:S01]  /*06d0*/  FADD R23, R8, R23 ;  /* 0x0000001708177221 */ /* 0x002fe20000000000 */
[----:B------:R-:W-:-:S02]  /*06e0*/  FADD R8, R20, R9 ;  /* 0x0000000914087221 */ /* 0x000fc40000000000 */
[----:B------:R-:W1:Y:S01]  /*06f0*/  LDS R20, [R7+0xc80] ;  /* 0x000c800007147984 */ /* 0x000e620000000800 */
[----:B------:R-:W-:-:S04]  /*0700*/  FADD R23, R24, R23 ;  /* 0x0000001718177221 */ /* 0x000fc80000000000 */
[----:B------:R-:W-:Y:S01]  /*0710*/  FADD R8, R23, R8 ;  /* 0x0000000817087221 */ /* 0x000fe20000000000 */
[----:B--2---:R-:W-:Y:S01]  /*0720*/  FADD R25, R25, R10 ;  /* 0x0000000a19197221 */ /* 0x004fe20000000000 */
[----:B------:R-:W2:Y:S01]  /*0730*/  LDS R23, [R7+0xd00] ;  /* 0x000d000007177984 */ /* 0x000ea20000000800 */
[----:B---3--:R-:W-:Y:S02]  /*0740*/  FADD R11, R22, R11 ;  /* 0x0000000b160b7221 */ /* 0x008fe40000000000 */
[----:B------:R-:W-:Y:S01]  /*0750*/  FADD R8, R8, R25 ;  /* 0x0000001908087221 */ /* 0x000fe20000000000 */
[----:B------:R-:W3:Y:S03]  /*0760*/  LDS R22, [R7+0xd80] ;  /* 0x000d800007167984 */ /* 0x000ee60000000800 */
[----:B------:R-:W-:Y:S01]  /*0770*/  FADD R24, R8, R11 ;  /* 0x0000000b08187221 */ /* 0x000fe20000000000 */
[----:B------:R-:W-:Y:S04]  /*0780*/  LDS R25, [R7+0xe00] ;  /* 0x000e000007197984 */ /* 0x000fe80000000800 */
[----:B------:R-:W4:Y:S01]  /*0790*/  LDS.128 R8, [R17+0x70] ;  /* 0x0000700011087984 */ /* 0x000f220000000c00 */
[----:B0-----:R-:W-:-:S03]  /*07a0*/  FADD R21, R12, R21 ;  /* 0x000000150c157221 */ /* 0x001fc60000000000 */
[----:B------:R-:W0:Y:S01]  /*07b0*/  LDS R12, [R7+0xe80] ;  /* 0x000e8000070c7984 */ /* 0x000e220000000800 */
[----:B------:R-:W-:-:S03]  /*07c0*/  FADD R26, R24, R21 ;  /* 0x00000015181a7221 */ /* 0x000fc60000000000 */
[----:B------:R-:W5:Y:S04]  /*07d0*/  LDS R21, [R7+0xf00] ;  /* 0x000f000007157984 */ /* 0x000f680000000800 */
[----:B------:R-:W5:Y:S01]  /*07e0*/  LDS R24, [R7+0xf80] ;  /* 0x000f800007187984 */ /* 0x000f620000000800 */
[----:B-1----:R-:W-:-:S04]  /*07f0*/  FADD R13, R20, R13 ;  /* 0x0000000d140d7221 */ /* 0x002fc80000000000 */
[----:B------:R-:W-:Y:S01]  /*0800*/  FADD R13, R26, R13 ;  /* 0x0000000d1a0d7221 */ /* 0x000fe20000000000 */
[----:B--2---:R-:W-:-:S04]  /*0810*/  FADD R14, R23, R14 ;  /* 0x0000000e170e7221 */ /* 0x004fc80000000000 */
[----:B------:R-:W-:Y:S01]  /*0820*/  FADD R13, R13, R14 ;  /* 0x0000000e0d0d7221 */ /* 0x000fe20000000000 */
[----:B---3--:R-:W-:-:S04]  /*0830*/  FADD R22, R22, R15 ;  /* 0x0000000f16167221 */ /* 0x008fc80000000000 */
[----:B------:R-:W-:Y:S01]  /*0840*/  FADD R13, R13, R22 ;  /* 0x000000160d0d7221 */ /* 0x000fe20000000000 */
[----:B----4-:R-:W-:-:S04]  /*0850*/  FADD R8, R8, R25 ;  /* 0x0000001908087221 */ /* 0x010fc80000000000 */
[----:B------:R-:W-:Y:S01]  /*0860*/  FADD R8, R13, R8 ;  /* 0x000000080d087221 */ /* 0x000fe20000000000 */
[----:B0-----:R-:W-:Y:S01]  /*0870*/  FADD R9, R12, R9 ;  /* 0x000000090c097221 */ /* 0x001fe20000000000 */
[----:B-----5:R-:W-:-:S03]  /*0880*/  FADD R21, R21, R10 ;  /* 0x0000000a15157221 */ /* 0x020fc60000000000 */
[----:B------:R-:W-:Y:S01]  /*0890*/  FADD R8, R8, R9 ;  /* 0x0000000908087221 */ /* 0x000fe20000000000 */
[----:B------:R-:W-:Y:S01]  /*08a0*/  BAR.SYNC.DEFER_BLOCKING 0x0 ;  /* 0x0000000000007b1d */ /* 0x000fe20000010000 */
[----:B------:R-:W-:Y:S01]  /*08b0*/  IADD3 R4, P0, PT, R4, 0x80, RZ ;  /* 0x0000008004047810 */ /* 0x000fe20007f1e0ff */
[----:B------:R-:W-:Y:S01]  /*08c0*/  FADD R24, R24, R11 ;  /* 0x0000000b18187221 */ /* 0x000fe20000000000 */
[----:B------:R-:W-:Y:S01]  /*08d0*/  FADD R21, R8, R21 ;  /* 0x0000001508157221 */ /* 0x000fe20000000000 */
[----:B------:R-:W-:Y:S02]  /*08e0*/  IADD3 R0, P1, PT, R0, 0x20000, RZ ;  /* 0x0002000000007810 */ /* 0x000fe40007f3e0ff */
[----:B------:R-:W-:Y:S01]  /*08f0*/  IADD3.X R5, PT, PT, RZ, R5, RZ, P0, !PT ;  /* 0x00000005ff057210 */ /* 0x000fe200007fe4ff */
[----:B------:R-:W-:Y:S01]  /*0900*/  FADD R21, R21, R24 ;  /* 0x0000001815157221 */ /* 0x000fe20000000000 */
[----:B------:R-:W-:Y:S01]  /*0910*/  IADD3.X R3, PT, PT, RZ, R3, RZ, P1, !PT ;  /* 0x00000003ff037210 */ /* 0x000fe20000ffe4ff */
[----:B------:R-:W-:Y:S08]  /*0920*/  BRA.U UP0, `(.L_x_0) ;  /* 0xfffffff900247547 */ /* 0x000ff0000b83ffff */
[----:B------:R-:W0:Y:S01]  /*0930*/  LDCU.64 UR4, c[0x0][0x390] ;  /* 0x00007200ff0477ac */ /* 0x000e220008000a00 */
[----:B------:R-:W-:-:S04]  /*0940*/  LEA R2, R2, R18, 0xf ;  /* 0x0000001202027211 */ /* 0x000fc800078e78ff */
[----:B------:R-:W-:-:S04]  /*0950*/  IADD3 R19, P0, PT, R19, R2, RZ ;  /* 0x0000000213137210 */ /* 0x000fc80007f1e0ff */
[----:B------:R-:W-:Y:S02]  /*0960*/  IADD3.X R0, PT, PT, RZ, RZ, RZ, P0, !PT ;  /* 0x000000ffff007210 */ /* 0x000fe400007fe4ff */
[----:B0-----:R-:W-:-:S04]  /*0970*/  LEA R2, P0, R19, UR4, 0x2 ;  /* 0x0000000413027c11 */ /* 0x001fc8000f8010ff */
[----:B------:R-:W-:-:S05]  /*0980*/  LEA.HI.X R3, R19, UR5, R0, 0x2, P0 ;  /* 0x0000000513037c11 */ /* 0x000fca00080f1400 */
[----:B------:R-:W-:Y:S01]  /*0990*/  STG.E desc[UR8][R2.64], R21 ;  /* 0x0000001502007986 */ /* 0x000fe2000c101908 */
[----:B------:R-:W-:Y:S05]  /*09a0*/  EXIT ;  /* 0x000000000000794d */ /* 0x000fea0003800000 */
.L_x_1:
[----:B------:R-:W-:-:S00]  /*09b0*/  BRA `(.L_x_1) ;  /* 0xfffffffc00fc7947 */ /* 0x000fc0000383ffff */
[----:B------:R-:W-:-:S00]  /*09c0*/  NOP ;  /* 0x0000000000007918 */ /* 0x000fc00000000000 */
        /* <DEDUP_REMOVED lines=11> */
.L_x_2:


//--------------------- .nv.shared._Z8multiplyPfS_S_ --------------------------
	.section	.nv.shared._Z8multiplyPfS_S_,"aw",@nobits
	.sectionflags	@""
	.align	4
.nv.shared._Z8multiplyPfS_S_:
	.zero		9216


//--------------------- .nv.shared.reserved.0     --------------------------
	.section	.nv.shared.reserved.0,"aw",@nobits
	.weak		__nv_reservedSMEM_offset_0_alias
	.size		__nv_reservedSMEM_offset_0_alias, 0, 64
	.other		__nv_reservedSMEM_offset_0_alias,@"STO_CUDA_RESERVED_SHARED STV_DEFAULT"
__nv_reservedSMEM_offset_0_alias:
	.zero		0
	.zero		64


//--------------------- .nv.constant0._Z8multiplyPfS_S_ --------------------------
	.section	.nv.constant0._Z8multiplyPfS_S_,"a",@progbits
	.sectionflags	@""
	.align	4
.nv.constant0._Z8multiplyPfS_S_:
	.zero		920


//--------------------- SYMBOLS --------------------------

	.type		.nv.reservedSmem.offset0,@object
	.size		.nv.reservedSmem.offset0,0x4
	.type		.nv.reservedSmem.cap,@object
	.size		.nv.reservedSmem.cap,0x4
